	.headerflags	@"EF_CUDA_TEXMODE_UNIFIED EF_CUDA_64BIT_ADDRESS EF_CUDA_ACCELERATORS EF_CUDA_SM90 EF_CUDA_VIRTUAL_SM(EF_CUDA_SM90)"
	.elftype	@"ET_EXEC"


//--------------------- .nv.info                  --------------------------
	.section	.nv.info,"",@"SHT_CUDA_INFO"
	.align	4


	//----- nvinfo : EIATTR_REGCOUNT
	.align		4
        /*0000*/ 	.byte	0x04, 0x2f
        /*0002*/ 	.short	(.L_3 - .L_2)
	.align		4
.L_2:
        /*0004*/ 	.word	index@(triton_poi_fused__native_batch_norm_legit_no_training_relu_37)
        /*0008*/ 	.word	0x00000016


	//----- nvinfo : EIATTR_MIN_STACK_SIZE
	.align		4
.L_3:
        /*000c*/ 	.byte	0x04, 0x12
        /*000e*/ 	.short	(.L_5 - .L_4)
	.align		4
.L_4:
        /*0010*/ 	.word	index@(triton_poi_fused__native_batch_norm_legit_no_training_relu_37)
        /*0014*/ 	.word	0x00000000


	//----- nvinfo : EIATTR_FRAME_SIZE
	.align		4
.L_5:
        /*0018*/ 	.byte	0x04, 0x11
        /*001a*/ 	.short	(.L_7 - .L_6)
	.align		4
.L_6:
        /*001c*/ 	.word	index@(triton_poi_fused__native_batch_norm_legit_no_training_relu_37)
        /*0020*/ 	.word	0x00000000


	//----- nvinfo : EIATTR_MIN_STACK_SIZE
	.align		4
.L_7:
        /*0024*/ 	.byte	0x04, 0x12
        /*0026*/ 	.short	(.L_9 - .L_8)
	.align		4
.L_8:
        /*0028*/ 	.word	index@(triton_poi_fused__native_batch_norm_legit_no_training_relu_37)
        /*002c*/ 	.word	0x00000000
.L_9:


//--------------------- .nv.info.triton_poi_fused__native_batch_norm_legit_no_training_relu_37 --------------------------
	.section	.nv.info.triton_poi_fused__native_batch_norm_legit_no_training_relu_37,"",@"SHT_CUDA_INFO"
	.sectionflags	@""
	.align	4


	//----- nvinfo : EIATTR_CUDA_API_VERSION
	.align		4
        /*0000*/ 	.byte	0x04, 0x37
        /*0002*/ 	.short	(.L_11 - .L_10)
.L_10:
        /*0004*/ 	.word	0x0000007c


	//----- nvinfo : EIATTR_KPARAM_INFO
	.align		4
.L_11:
        /*0008*/ 	.byte	0x04, 0x17
        /*000a*/ 	.short	(.L_13 - .L_12)
.L_12:
        /*000c*/ 	.word	0x00000000
        /*0010*/ 	.short	0x0006
        /*0012*/ 	.short	0x0030
        /*0014*/ 	.byte	0x00, 0xf0, 0x11, 0x00


	//----- nvinfo : EIATTR_KPARAM_INFO
	.align		4
.L_13:
        /*0018*/ 	.byte	0x04, 0x17
        /*001a*/ 	.short	(.L_15 - .L_14)
.L_14:
        /*001c*/ 	.word	0x00000000
        /*0020*/ 	.short	0x0005
        /*0022*/ 	.short	0x0028
        /*0024*/ 	.byte	0x00, 0xf4, 0x21, 0x00


	//----- nvinfo : EIATTR_KPARAM_INFO
	.align		4
.L_15:
        /*0028*/ 	.byte	0x04, 0x17
        /*002a*/ 	.short	(.L_17 - .L_16)
.L_16:
        /*002c*/ 	.word	0x00000000
        /*0030*/ 	.short	0x0004
        /*0032*/ 	.short	0x0020
        /*0034*/ 	.byte	0x00, 0xf4, 0x21, 0x00


	//----- nvinfo : EIATTR_KPARAM_INFO
	.align		4
.L_17:
        /*0038*/ 	.byte	0x04, 0x17
        /*003a*/ 	.short	(.L_19 - .L_18)
.L_18:
        /*003c*/ 	.word	0x00000000
        /*0040*/ 	.short	0x0003
        /*0042*/ 	.short	0x0018
        /*0044*/ 	.byte	0x00, 0xf4, 0x21, 0x00


	//----- nvinfo : EIATTR_KPARAM_INFO
	.align		4
.L_19:
        /*0048*/ 	.byte	0x04, 0x17
        /*004a*/ 	.short	(.L_21 - .L_20)
.L_20:
        /*004c*/ 	.word	0x00000000
        /*0050*/ 	.short	0x0002
        /*0052*/ 	.short	0x0010
        /*0054*/ 	.byte	0x00, 0xf4, 0x21, 0x00


	//----- nvinfo : EIATTR_KPARAM_INFO
	.align		4
.L_21:
        /*0058*/ 	.byte	0x04, 0x17
        /*005a*/ 	.short	(.L_23 - .L_22)
.L_22:
        /*005c*/ 	.word	0x00000000
        /*0060*/ 	.short	0x0001
        /*0062*/ 	.short	0x0008
        /*0064*/ 	.byte	0x00, 0xf4, 0x21, 0x00


	//----- nvinfo : EIATTR_KPARAM_INFO
	.align		4
.L_23:
        /*0068*/ 	.byte	0x04, 0x17
        /*006a*/ 	.short	(.L_25 - .L_24)
.L_24:
        /*006c*/ 	.word	0x00000000
        /*0070*/ 	.short	0x0000
        /*0072*/ 	.short	0x0000
        /*0074*/ 	.byte	0x00, 0xf4, 0x21, 0x00


	//----- nvinfo : EIATTR_SPARSE_MMA_MASK
	.align		4
.L_25:
        /*0078*/ 	.byte	0x03, 0x50
        /*007a*/ 	.short	0x0000


	//----- nvinfo : EIATTR_MAXREG_COUNT
	.align		4
        /*007c*/ 	.byte	0x03, 0x1b
        /*007e*/ 	.short	0x00ff


	//----- nvinfo : EIATTR_EXIT_INSTR_OFFSETS
	.align		4
        /*0080*/ 	.byte	0x04, 0x1c
        /*0082*/ 	.short	(.L_27 - .L_26)


	//   ....[0]....
.L_26:
        /*0084*/ 	.word	0x00000420


	//   ....[1]....
        /*0088*/ 	.word	0x00000440


	//----- nvinfo : EIATTR_REQNTID
	.align		4
.L_27:
        /*008c*/ 	.byte	0x04, 0x10
        /*008e*/ 	.short	(.L_29 - .L_28)
.L_28:
        /*0090*/ 	.word	0x00000100
        /*0094*/ 	.word	0x00000001
        /*0098*/ 	.word	0x00000001


	//----- nvinfo : EIATTR_CBANK_PARAM_SIZE
	.align		4
.L_29:
        /*009c*/ 	.byte	0x03, 0x19
        /*009e*/ 	.short	0x0034


	//----- nvinfo : EIATTR_PARAM_CBANK
	.align		4
        /*00a0*/ 	.byte	0x04, 0x0a
        /*00a2*/ 	.short	(.L_31 - .L_30)
	.align		4
.L_30:
        /*00a4*/ 	.word	index@(.nv.constant0.triton_poi_fused__native_batch_norm_legit_no_training_relu_37)
        /*00a8*/ 	.short	0x0210
        /*00aa*/ 	.short	0x0034


	//----- nvinfo : EIATTR_SW_WAR
	.align		4
.L_31:
        /*00ac*/ 	.byte	0x04, 0x36
        /*00ae*/ 	.short	(.L_33 - .L_32)
.L_32:
        /*00b0*/ 	.word	0x00000008
.L_33:


//--------------------- .nv.callgraph             --------------------------
	.section	.nv.callgraph,"",@"SHT_CUDA_CALLGRAPH"
	.align	4
	.sectionentsize	8
	.align		4
        /*0000*/ 	.word	0x00000000
	.align		4
        /*0004*/ 	.word	0xffffffff
	.align		4
        /*0008*/ 	.word	0x00000000
	.align		4
        /*000c*/ 	.word	0xfffffffe
	.align		4
        /*0010*/ 	.word	0x00000000
	.align		4
        /*0014*/ 	.word	0xfffffffd
	.align		4
        /*0018*/ 	.word	0x00000000
	.align		4
        /*001c*/ 	.word	0xfffffffc


//--------------------- .nv.constant4             --------------------------
	.section	.nv.constant4,"a",@progbits
	.align	8
	.align		8
.nv.constant4:
        /*0000*/ 	.dword	_$_str
	.align		8
        /*0008*/ 	.dword	_$_str_$_2


//--------------------- .text.triton_poi_fused__native_batch_norm_legit_no_training_relu_37 --------------------------
	.section	.text.triton_poi_fused__native_batch_norm_legit_no_training_relu_37,"ax",@progbits
	.align	128
        .global         triton_poi_fused__native_batch_norm_legit_no_training_relu_37
        .type           triton_poi_fused__native_batch_norm_legit_no_training_relu_37,@function
        .size           triton_poi_fused__native_batch_norm_legit_no_training_relu_37,(.L_x_1 - triton_poi_fused__native_batch_norm_legit_no_training_relu_37)
        .other          triton_poi_fused__native_batch_norm_legit_no_training_relu_37,@"STO_CUDA_ENTRY STV_DEFAULT"
triton_poi_fused__native_batch_norm_legit_no_training_relu_37:
.text.triton_poi_fused__native_batch_norm_legit_no_training_relu_37:
[----:B------:R-:W0:Y:S01]  /*0000*/  LDC R1, c[0x0][0x28] ;  /* 0x00000a00ff017b82 */ /* 0x000e220000000800 */
[----:B------:R-:W1:Y:S07]  /*0010*/  S2R R0, SR_TID.X ;  /* 0x0000000000007919 */ /* 0x000e6e0000002100 */
[----:B------:R-:W2:Y:S01]  /*0020*/  LDC.64 R8, c[0x0][0x220] ;  /* 0x00008800ff087b82 */ /* 0x000ea20000000a00 */
[----:B------:R-:W-:Y:S01]  /*0030*/  ULDC.64 UR4, c[0x0][0x208] ;  /* 0x0000820000047ab9 */ /* 0x000fe20000000a00 */
[----:B------:R-:W3:Y:S06]  /*0040*/  S2R R5, SR_CTAID.X ;  /* 0x0000000000057919 */ /* 0x000eec0000002500 */
[----:B------:R-:W4:Y:S08]  /*0050*/  LDC.64 R12, c[0x0][0x210] ;  /* 0x00008400ff0c7b82 */ /* 0x000f300000000a00 */
[----:B------:R-:W5:Y:S08]  /*0060*/  LDC.64 R14, c[0x0][0x218] ;  /* 0x00008600ff0e7b82 */ /* 0x000f700000000a00 */
[----:B------:R-:W5:Y:S01]  /*0070*/  LDC.64 R16, c[0x0][0x228] ;  /* 0x00008a00ff107b82 */ /* 0x000f620000000a00 */
[----:B-1----:R-:W-:-:S07]  /*0080*/  SHF.L.U32 R0, R0, 0x1, RZ ;  /* 0x0000000100007819 */ /* 0x002fce00000006ff */
[----:B------:R-:W1:Y:S01]  /*0090*/  LDC.64 R18, c[0x0][0x230] ;  /* 0x00008c00ff127b82 */ /* 0x000e620000000a00 */
[----:B---3--:R-:W-:Y:S02]  /*00a0*/  SHF.R.S32.HI R3, RZ, 0x16, R5 ;  /* 0x00000016ff037819 */ /* 0x008fe40000011405 */
[----:B------:R-:W-:Y:S02]  /*00b0*/  LOP3.LUT R0, R0, 0x1fe, RZ, 0xc0, !PT ;  /* 0x000001fe00007812 */ /* 0x000fe400078ec0ff */
[----:B------:R-:W-:Y:S02]  /*00c0*/  SGXT R3, R3, 0x1 ;  /* 0x000000010303781a */ /* 0x000fe40000000200 */
[----:B------:R-:W-:-:S04]  /*00d0*/  LEA R0, R5, R0, 0x9 ;  /* 0x0000000005007211 */ /* 0x000fc800078e48ff */
[----:B------:R-:W-:Y:S02]  /*00e0*/  LEA.HI R3, R3, R0, RZ, 0x7 ;  /* 0x0000000003037211 */ /* 0x000fe400078f38ff */
[----:B------:R-:W-:Y:S02]  /*00f0*/  ISETP.GE.AND P0, PT, R0, 0x24200, PT ;  /* 0x000242000000780c */ /* 0x000fe40003f06270 */
[----:B------:R-:W-:-:S04]  /*0100*/  LOP3.LUT R3, R3, 0xffffff80, RZ, 0xc0, !PT ;  /* 0xffffff8003037812 */ /* 0x000fc800078ec0ff */
[----:B------:R-:W-:Y:S02]  /*0110*/  IADD3 R11, R0, -R3, RZ ;  /* 0x80000003000b7210 */ /* 0x000fe40007ffe0ff */
[----:B------:R-:W-:-:S03]  /*0120*/  CS2R R2, SRZ ;  /* 0x0000000000027805 */ /* 0x000fc6000001ff00 */
[----:B--2---:R-:W-:-:S05]  /*0130*/  IMAD.WIDE R8, R11, 0x4, R8 ;  /* 0x000000040b087825 */ /* 0x004fca00078e0208 */
[----:B------:R2:W3:Y:S01]  /*0140*/  @!P0 LDG.E.EL.64 R2, desc[UR4][R8.64] ;  /* 0x0000000408028981 */ /* 0x0004e2000c2e1b00 */
[----:B------:R-:W-:Y:S02]  /*0150*/  CS2R R4, SRZ ;  /* 0x0000000000047805 */ /* 0x000fe4000001ff00 */
[----:B------:R-:W-:Y:S01]  /*0160*/  CS2R R6, SRZ ;  /* 0x0000000000067805 */ /* 0x000fe2000001ff00 */
[----:B----4-:R-:W-:-:S04]  /*0170*/  IMAD.WIDE R12, R0, 0x4, R12 ;  /* 0x00000004000c7825 */ /* 0x010fc800078e020c */
[C---:B-----5:R-:W-:Y:S01]  /*0180*/  IMAD.WIDE R14, R11.reuse, 0x4, R14 ;  /* 0x000000040b0e7825 */ /* 0x060fe200078e020e */
[----:B------:R-:W4:Y:S01]  /*0190*/  @!P0 LDG.E.64 R4, desc[UR4][R12.64] ;  /* 0x000000040c048981 */ /* 0x000f22000c1e1b00 */
[----:B--2---:R-:W-:Y:S02]  /*01a0*/  CS2R R8, SRZ ;  /* 0x0000000000087805 */ /* 0x004fe4000001ff00 */
[C---:B0-----:R-:W-:Y:S01]  /*01b0*/  IMAD.WIDE R16, R11.reuse, 0x4, R16 ;  /* 0x000000040b107825 */ /* 0x041fe200078e0210 */
[----:B------:R0:W4:Y:S03]  /*01c0*/  @!P0 LDG.E.EL.64 R6, desc[UR4][R14.64] ;  /* 0x000000040e068981 */ /* 0x000126000c2e1b00 */
[----:B-1----:R-:W-:Y:S01]  /*01d0*/  IMAD.WIDE R18, R11, 0x4, R18 ;  /* 0x000000040b127825 */ /* 0x002fe200078e0212 */
[----:B------:R-:W-:-:S04]  /*01e0*/  CS2R R10, SRZ ;  /* 0x00000000000a7805 */ /* 0x000fc8000001ff00 */
[----:B------:R-:W2:Y:S04]  /*01f0*/  @!P0 LDG.E.EL.64 R8, desc[UR4][R18.64] ;  /* 0x0000000412088981 */ /* 0x000ea8000c2e1b00 */
[----:B------:R-:W2:Y:S01]  /*0200*/  @!P0 LDG.E.EL.64 R10, desc[UR4][R16.64] ;  /* 0x00000004100a8981 */ /* 0x000ea2000c2e1b00 */
[----:B0-----:R-:W-:Y:S01]  /*0210*/  HFMA2.MMA R14, -RZ, RZ, 1.625, 0 ;  /* 0x3e800000ff0e7435 */ /* 0x001fe200000001ff */
[----:B---3--:R-:W-:Y:S01]  /*0220*/  FADD R2, R2, 0.0010000000474974513054 ;  /* 0x3a83126f02027421 */ /* 0x008fe20000000000 */
[----:B------:R-:W-:-:S03]  /*0230*/  FADD R3, R3, 0.0010000000474974513054 ;  /* 0x3a83126f03037421 */ /* 0x000fc60000000000 */
[----:B------:R-:W0:Y:S08]  /*0240*/  MUFU.SQRT R12, R2 ;  /* 0x00000002000c7308 */ /* 0x000e300000002000 */
[----:B------:R1:W3:Y:S01]  /*0250*/  MUFU.SQRT R13, R3 ;  /* 0x00000003000d7308 */ /* 0x0002e20000002000 */
[C---:B0-----:R-:W-:Y:S02]  /*0260*/  FSETP.GT.AND P1, PT, R12.reuse, 8.50705917302346158658e+37, PT ;  /* 0x7e8000000c00780b */ /* 0x041fe40003f24000 */
[----:B------:R-:W-:Y:S01]  /*0270*/  FSETP.GEU.AND P3, PT, R12, 1.175494350822287508e-38, PT ;  /* 0x008000000c00780b */ /* 0x000fe20003f6e000 */
[----:B-1----:R-:W0:Y:S01]  /*0280*/  LDC.64 R2, c[0x0][0x238] ;  /* 0x00008e00ff027b82 */ /* 0x002e220000000a00 */
[----:B---3--:R-:W-:-:S02]  /*0290*/  FSETP.GT.AND P2, PT, R13, 8.50705917302346158658e+37, PT ;  /* 0x7e8000000d00780b */ /* 0x008fc40003f44000 */
[----:B------:R-:W-:-:S07]  /*02a0*/  FSETP.GEU.AND P4, PT, R13, 1.175494350822287508e-38, PT ;  /* 0x008000000d00780b */ /* 0x000fce0003f8e000 */
[----:B------:R-:W-:-:S04]  /*02b0*/  @P1 FMUL R12, R12, 0.25 ;  /* 0x3e8000000c0c1820 */ /* 0x000fc80000400000 */
[----:B------:R-:W-:Y:S01]  /*02c0*/  @!P3 FMUL R12, R12, 16777216 ;  /* 0x4b8000000c0cb820 */ /* 0x000fe20000400000 */
[----:B------:R-:W-:-:S04]  /*02d0*/  @P2 FMUL R13, R13, 0.25 ;  /* 0x3e8000000d0d2820 */ /* 0x000fc80000400000 */
[----:B------:R-:W-:Y:S01]  /*02e0*/  @!P4 FMUL R13, R13, 16777216 ;  /* 0x4b8000000d0dc820 */ /* 0x000fe20000400000 */
[----:B------:R-:W1:Y:S01]  /*02f0*/  MUFU.RCP R12, R12 ;  /* 0x0000000c000c7308 */ /* 0x000e620000001000 */
[----:B------:R-:W-:-:S07]  /*0300*/  FSEL R15, R14, 1, P1 ;  /* 0x3f8000000e0f7808 */ /* 0x000fce0000800000 */
[----:B------:R-:W3:Y:S01]  /*0310*/  MUFU.RCP R13, R13 ;  /* 0x0000000d000d7308 */ /* 0x000ee20000001000 */
[----:B------:R-:W-:Y:S01]  /*0320*/  FSEL R14, R14, 1, P2 ;  /* 0x3f8000000e0e7808 */ /* 0x000fe20001000000 */
[----:B------:R-:W-:-:S04]  /*0330*/  @!P3 FMUL R15, R15, 16777216 ;  /* 0x4b8000000f0fb820 */ /* 0x000fc80000400000 */
[----:B------:R-:W-:Y:S01]  /*0340*/  @!P4 FMUL R14, R14, 16777216 ;  /* 0x4b8000000e0ec820 */ /* 0x000fe20000400000 */
[----:B----4-:R-:W-:Y:S01]  /*0350*/  FADD R5, -R7, R5 ;  /* 0x0000000507057221 */ /* 0x010fe20000000100 */
[----:B------:R-:W-:Y:S01]  /*0360*/  FADD R4, -R6, R4 ;  /* 0x0000000406047221 */ /* 0x000fe20000000100 */
[----:B-1----:R-:W-:Y:S01]  /*0370*/  FMUL R15, R12, R15 ;  /* 0x0000000f0c0f7220 */ /* 0x002fe20000400000 */
[----:B---3--:R-:W-:-:S03]  /*0380*/  FMUL R14, R13, R14 ;  /* 0x0000000e0d0e7220 */ /* 0x008fc60000400000 */
[----:B------:R-:W-:Y:S01]  /*0390*/  FMUL R15, R4, R15 ;  /* 0x0000000f040f7220 */ /* 0x000fe20000400000 */
[----:B------:R-:W-:-:S03]  /*03a0*/  FMUL R14, R5, R14 ;  /* 0x0000000e050e7220 */ /* 0x000fc60000400000 */
[----:B--2---:R-:W-:Y:S01]  /*03b0*/  FFMA R8, R15, R10, R8 ;  /* 0x0000000a0f087223 */ /* 0x004fe20000000008 */
[----:B------:R-:W-:-:S04]  /*03c0*/  FFMA R9, R14, R11, R9 ;  /* 0x0000000b0e097223 */ /* 0x000fc80000000009 */
[----:B------:R-:W-:Y:S02]  /*03d0*/  FSETP.GEU.AND P1, PT, R8, RZ, PT ;  /* 0x000000ff0800720b */ /* 0x000fe40003f2e000 */
[C---:B------:R-:W-:Y:S01]  /*03e0*/  FSETP.GEU.AND P2, PT, R9.reuse, RZ, PT ;  /* 0x000000ff0900720b */ /* 0x040fe20003f4e000 */
[----:B0-----:R-:W-:Y:S01]  /*03f0*/  IMAD.WIDE R2, R0, 0x4, R2 ;  /* 0x0000000400027825 */ /* 0x001fe200078e0202 */
[----:B------:R-:W-:Y:S02]  /*0400*/  FSEL R8, R8, RZ, P1 ;  /* 0x000000ff08087208 */ /* 0x000fe40000800000 */
[----:B------:R-:W-:Y:S01]  /*0410*/  FSEL R9, R9, RZ, P2 ;  /* 0x000000ff09097208 */ /* 0x000fe20001000000 */
[----:B------:R-:W-:Y:S08]  /*0420*/  @P0 EXIT ;  /* 0x000000000000094d */ /* 0x000ff00003800000 */
[----:B------:R-:W-:Y:S01]  /*0430*/  STG.E.64 desc[UR4][R2.64], R8 ;  /* 0x0000000802007986 */ /* 0x000fe2000c101b04 */
[----:B------:R-:W-:Y:S05]  /*0440*/  EXIT ;  /* 0x000000000000794d */ /* 0x000fea0003800000 */
.L_x_0:
[----:B------:R-:W-:-:S00]  /*0450*/  BRA `(.L_x_0) ;  /* 0xfffffffc00fc7947 */ /* 0x000fc0000383ffff */
[----:B------:R-:W-:-:S00]  /*0460*/  NOP ;  /* 0x0000000000007918 */ /* 0x000fc00000000000 */
        /* <DEDUP_REMOVED lines=9> */
.L_x_1:


//--------------------- .nv.global.init           --------------------------
	.section	.nv.global.init,"aw",@progbits
.nv.global.init:
	.type		_$_str,@object
	.size		_$_str,(_$_str_$_2 - _$_str)
_$_str:
        /*0000*/ 	.byte	0x5f, 0x5f, 0x43, 0x55, 0x44, 0x41, 0x5f, 0x46, 0x54, 0x5a, 0x00
	.type		_$_str_$_2,@object
	.size		_$_str_$_2,(.L_1 - _$_str_$_2)
_$_str_$_2:
        /*000b*/ 	.byte	0x5f, 0x5f, 0x43, 0x55, 0x44, 0x41, 0x5f, 0x50, 0x52, 0x45, 0x43, 0x5f, 0x53, 0x51, 0x52, 0x54
        /*001b*/ 	.byte	0x00
.L_1:


//--------------------- .nv.constant0.triton_poi_fused__native_batch_norm_legit_no_training_relu_37 --------------------------
	.section	.nv.constant0.triton_poi_fused__native_batch_norm_legit_no_training_relu_37,"a",@progbits
	.sectionflags	@""
	.align	4
.nv.constant0.triton_poi_fused__native_batch_norm_legit_no_training_relu_37:
	.zero		580
